	.target	sm_90

	.elftype	@"ET_EXEC"


//--------------------- .note.nv.tkinfo           --------------------------
	.section	.note.nv.tkinfo,"",@"SHT_NOTE"
	.sectionflags	@"SHF_NOTE_NV_TKINFO"
	.tkinfo
        /*0018*/ 	.word	0x00000002
        /*0030*/ 	.string	""
        /*0030*/ 	.string	"ptxas"
        /*0030*/ 	.string	"Cuda compilation tools, release 13.0, V13.0.88"
        /*0030*/ 	.string	"Build cuda_13.0.r13.0/compiler.36424714_0"
        /*0030*/ 	.string	"-arch sm_90 -m 64 "



//--------------------- .note.nv.cuinfo           --------------------------
	.section	.note.nv.cuinfo,"",@"SHT_NOTE"
	.sectionflags	@"SHF_NOTE_NV_CUINFO"
        /*0018*/ 	.short	0x0002
        /*001a*/ 	.short	0x005a
        /*001c*/ 	.short	0x0082
	.zero		2


//--------------------- .nv.info                  --------------------------
	.section	.nv.info,"",@"SHT_CUDA_INFO"
	.align	4


	//----- nvinfo : EIATTR_REGCOUNT
	.align		4
        /*0000*/ 	.byte	0x04, 0x2f
        /*0002*/ 	.short	(.L_29 - .L_28)
	.align		4
.L_28:
        /*0004*/ 	.word	index@(_Z35update_scale_hysteresis_cuda_kernelPfPiS0_PKfddii)
        /*0008*/ 	.word	0x0000000e


	//----- nvinfo : EIATTR_FRAME_SIZE
	.align		4
.L_29:
        /*000c*/ 	.byte	0x04, 0x11
        /*000e*/ 	.short	(.L_31 - .L_30)
	.align		4
.L_30:
        /*0010*/ 	.word	index@(_Z35update_scale_hysteresis_cuda_kernelPfPiS0_PKfddii)
        /*0014*/ 	.word	0x00000000


	//----- nvinfo : EIATTR_MIN_STACK_SIZE
	.align		4
.L_31:
        /*0018*/ 	.byte	0x04, 0x12
        /*001a*/ 	.short	(.L_33 - .L_32)
	.align		4
.L_32:
        /*001c*/ 	.word	index@(_Z35update_scale_hysteresis_cuda_kernelPfPiS0_PKfddii)
        /*0020*/ 	.word	0x00000000
.L_33:


//--------------------- .nv.compat                --------------------------
	.section	.nv.compat,"",@"SHT_CUDA_COMPAT_INFO"
	.align	4
        /*0000*/ 	.byte	0x02, 0x09, 0x00, 0x00, 0x02, 0x02, 0x01, 0x00, 0x02, 0x05, 0x05, 0x00, 0x03, 0x07, 0x01, 0x01
        /*0010*/ 	.byte	0x02, 0x03, 0x00, 0x00, 0x02, 0x06, 0x01, 0x00, 0x04, 0x0b, 0x08, 0x00, 0x00, 0x00, 0x00, 0x00
        /*0020*/ 	.byte	0x00, 0x00, 0x00, 0x00


//--------------------- .nv.info._Z35update_scale_hysteresis_cuda_kernelPfPiS0_PKfddii --------------------------
	.section	.nv.info._Z35update_scale_hysteresis_cuda_kernelPfPiS0_PKfddii,"",@"SHT_CUDA_INFO"
	.sectionflags	@""
	.align	4


	//----- nvinfo : EIATTR_CUDA_API_VERSION
	.align		4
        /*0000*/ 	.byte	0x04, 0x37
        /*0002*/ 	.short	(.L_35 - .L_34)
.L_34:
        /*0004*/ 	.word	0x00000082


	//----- nvinfo : EIATTR_KPARAM_INFO
	.align		4
.L_35:
        /*0008*/ 	.byte	0x04, 0x17
        /*000a*/ 	.short	(.L_37 - .L_36)
.L_36:
        /*000c*/ 	.word	0x00000000
        /*0010*/ 	.short	0x0007
        /*0012*/ 	.short	0x0034
        /*0014*/ 	.byte	0x00, 0xf0, 0x11, 0x00


	//----- nvinfo : EIATTR_KPARAM_INFO
	.align		4
.L_37:
        /*0018*/ 	.byte	0x04, 0x17
        /*001a*/ 	.short	(.L_39 - .L_38)
.L_38:
        /*001c*/ 	.word	0x00000000
        /*0020*/ 	.short	0x0006
        /*0022*/ 	.short	0x0030
        /*0024*/ 	.byte	0x00, 0xf0, 0x11, 0x00


	//----- nvinfo : EIATTR_KPARAM_INFO
	.align		4
.L_39:
        /*0028*/ 	.byte	0x04, 0x17
        /*002a*/ 	.short	(.L_41 - .L_40)
.L_40:
        /*002c*/ 	.word	0x00000000
        /*0030*/ 	.short	0x0005
        /*0032*/ 	.short	0x0028
        /*0034*/ 	.byte	0x00, 0xf0, 0x21, 0x00


	//----- nvinfo : EIATTR_KPARAM_INFO
	.align		4
.L_41:
        /*0038*/ 	.byte	0x04, 0x17
        /*003a*/ 	.short	(.L_43 - .L_42)
.L_42:
        /*003c*/ 	.word	0x00000000
        /*0040*/ 	.short	0x0004
        /*0042*/ 	.short	0x0020
        /*0044*/ 	.byte	0x00, 0xf0, 0x21, 0x00


	//----- nvinfo : EIATTR_KPARAM_INFO
	.align		4
.L_43:
        /*0048*/ 	.byte	0x04, 0x17
        /*004a*/ 	.short	(.L_45 - .L_44)
.L_44:
        /*004c*/ 	.word	0x00000000
        /*0050*/ 	.short	0x0003
        /*0052*/ 	.short	0x0018
        /*0054*/ 	.byte	0x00, 0xf0, 0x21, 0x00


	//----- nvinfo : EIATTR_KPARAM_INFO
	.align		4
.L_45:
        /*0058*/ 	.byte	0x04, 0x17
        /*005a*/ 	.short	(.L_47 - .L_46)
.L_46:
        /*005c*/ 	.word	0x00000000
        /*0060*/ 	.short	0x0002
        /*0062*/ 	.short	0x0010
        /*0064*/ 	.byte	0x00, 0xf0, 0x21, 0x00


	//----- nvinfo : EIATTR_KPARAM_INFO
	.align		4
.L_47:
        /*0068*/ 	.byte	0x04, 0x17
        /*006a*/ 	.short	(.L_49 - .L_48)
.L_48:
        /*006c*/ 	.word	0x00000000
        /*0070*/ 	.short	0x0001
        /*0072*/ 	.short	0x0008
        /*0074*/ 	.byte	0x00, 0xf0, 0x21, 0x00


	//----- nvinfo : EIATTR_KPARAM_INFO
	.align		4
.L_49:
        /*0078*/ 	.byte	0x04, 0x17
        /*007a*/ 	.short	(.L_51 - .L_50)
.L_50:
        /*007c*/ 	.word	0x00000000
        /*0080*/ 	.short	0x0000
        /*0082*/ 	.short	0x0000
        /*0084*/ 	.byte	0x00, 0xf0, 0x21, 0x00


	//----- nvinfo : EIATTR_SPARSE_MMA_MASK
	.align		4
.L_51:
        /*0088*/ 	.byte	0x03, 0x50
        /*008a*/ 	.short	0x0000


	//----- nvinfo : EIATTR_MAXREG_COUNT
	.align		4
        /*008c*/ 	.byte	0x03, 0x1b
        /*008e*/ 	.short	0x00ff


	//----- nvinfo : EIATTR_MERCURY_ISA_VERSION
	.align		4
        /*0090*/ 	.byte	0x03, 0x5f
        /*0092*/ 	.short	0x0101


	//----- nvinfo : EIATTR_EXIT_INSTR_OFFSETS
	.align		4
        /*0094*/ 	.byte	0x04, 0x1c
        /*0096*/ 	.short	(.L_53 - .L_52)


	//   ....[0]....
.L_52:
        /*0098*/ 	.word	0x00000350


	//   ....[1]....
        /*009c*/ 	.word	0x00000390


	//   ....[2]....
        /*00a0*/ 	.word	0x000003c0


	//----- nvinfo : EIATTR_CBANK_PARAM_SIZE
	.align		4
.L_53:
        /*00a4*/ 	.byte	0x03, 0x19
        /*00a6*/ 	.short	0x0038


	//----- nvinfo : EIATTR_PARAM_CBANK
	.align		4
        /*00a8*/ 	.byte	0x04, 0x0a
        /*00aa*/ 	.short	(.L_55 - .L_54)
	.align		4
.L_54:
        /*00ac*/ 	.word	index@(.nv.constant0._Z35update_scale_hysteresis_cuda_kernelPfPiS0_PKfddii)
        /*00b0*/ 	.short	0x0210
        /*00b2*/ 	.short	0x0038


	//----- nvinfo : EIATTR_SW_WAR
	.align		4
.L_55:
        /*00b4*/ 	.byte	0x04, 0x36
        /*00b6*/ 	.short	(.L_57 - .L_56)
.L_56:
        /*00b8*/ 	.word	0x00000008
.L_57:


//--------------------- .nv.callgraph             --------------------------
	.section	.nv.callgraph,"",@"SHT_CUDA_CALLGRAPH"
	.align	4
	.sectionentsize	8
	.align		4
        /*0000*/ 	.word	0x00000000
	.align		4
        /*0004*/ 	.word	0xffffffff
	.align		4
        /*0008*/ 	.word	0x00000000
	.align		4
        /*000c*/ 	.word	0xfffffffe
	.align		4
        /*0010*/ 	.word	0x00000000
	.align		4
        /*0014*/ 	.word	0xfffffffd
	.align		4
        /*0018*/ 	.word	0x00000000
	.align		4
        /*001c*/ 	.word	0xfffffffc


//--------------------- .nv.constant4             --------------------------
	.section	.nv.constant4,"a",@progbits
	.align	8
	.align		8
.nv.constant4:
        /*0000*/ 	.dword	_ZN57_INTERNAL_1a965c81_26_update_scale_hysteresis_cu_3bf8b1194cuda3std3__45__cpo5beginE
	.align		8
        /*0008*/ 	.dword	_ZN57_INTERNAL_1a965c81_26_update_scale_hysteresis_cu_3bf8b1194cuda3std3__45__cpo3endE
	.align		8
        /*0010*/ 	.dword	_ZN57_INTERNAL_1a965c81_26_update_scale_hysteresis_cu_3bf8b1194cuda3std3__45__cpo6cbeginE
	.align		8
        /*0018*/ 	.dword	_ZN57_INTERNAL_1a965c81_26_update_scale_hysteresis_cu_3bf8b1194cuda3std3__45__cpo4cendE
	.align		8
        /*0020*/ 	.dword	_ZN57_INTERNAL_1a965c81_26_update_scale_hysteresis_cu_3bf8b1194cuda3std3__45__cpo6rbeginE
	.align		8
        /*0028*/ 	.dword	_ZN57_INTERNAL_1a965c81_26_update_scale_hysteresis_cu_3bf8b1194cuda3std3__45__cpo4rendE
	.align		8
        /*0030*/ 	.dword	_ZN57_INTERNAL_1a965c81_26_update_scale_hysteresis_cu_3bf8b1194cuda3std3__45__cpo7crbeginE
	.align		8
        /*0038*/ 	.dword	_ZN57_INTERNAL_1a965c81_26_update_scale_hysteresis_cu_3bf8b1194cuda3std3__45__cpo5crendE
	.align		8
        /*0040*/ 	.dword	_ZN57_INTERNAL_1a965c81_26_update_scale_hysteresis_cu_3bf8b1194cuda3std3__459_GLOBAL__N__1a965c81_26_update_scale_hysteresis_cu_3bf8b1196ignoreE
	.align		8
        /*0048*/ 	.dword	_ZN57_INTERNAL_1a965c81_26_update_scale_hysteresis_cu_3bf8b1194cuda3std3__419piecewise_constructE
	.align		8
        /*0050*/ 	.dword	_ZN57_INTERNAL_1a965c81_26_update_scale_hysteresis_cu_3bf8b1194cuda3std3__48in_placeE
	.align		8
        /*0058*/ 	.dword	_ZN57_INTERNAL_1a965c81_26_update_scale_hysteresis_cu_3bf8b1194cuda3std3__420unreachable_sentinelE
	.align		8
        /*0060*/ 	.dword	_ZN57_INTERNAL_1a965c81_26_update_scale_hysteresis_cu_3bf8b1194cuda3std6ranges3__45__cpo4swapE
	.align		8
        /*0068*/ 	.dword	_ZN57_INTERNAL_1a965c81_26_update_scale_hysteresis_cu_3bf8b1194cuda3std6ranges3__45__cpo9iter_moveE
	.align		8
        /*0070*/ 	.dword	_ZN57_INTERNAL_1a965c81_26_update_scale_hysteresis_cu_3bf8b1194cuda3std6ranges3__45__cpo5beginE
	.align		8
        /*0078*/ 	.dword	_ZN57_INTERNAL_1a965c81_26_update_scale_hysteresis_cu_3bf8b1194cuda3std6ranges3__45__cpo3endE
	.align		8
        /*0080*/ 	.dword	_ZN57_INTERNAL_1a965c81_26_update_scale_hysteresis_cu_3bf8b1194cuda3std6ranges3__45__cpo6cbeginE
	.align		8
        /*0088*/ 	.dword	_ZN57_INTERNAL_1a965c81_26_update_scale_hysteresis_cu_3bf8b1194cuda3std6ranges3__45__cpo4cendE
	.align		8
        /*0090*/ 	.dword	_ZN57_INTERNAL_1a965c81_26_update_scale_hysteresis_cu_3bf8b1194cuda3std6ranges3__45__cpo7advanceE
	.align		8
        /*0098*/ 	.dword	_ZN57_INTERNAL_1a965c81_26_update_scale_hysteresis_cu_3bf8b1194cuda3std6ranges3__45__cpo9iter_swapE
	.align		8
        /*00a0*/ 	.dword	_ZN57_INTERNAL_1a965c81_26_update_scale_hysteresis_cu_3bf8b1194cuda3std6ranges3__45__cpo4nextE
	.align		8
        /*00a8*/ 	.dword	_ZN57_INTERNAL_1a965c81_26_update_scale_hysteresis_cu_3bf8b1194cuda3std6ranges3__45__cpo4prevE
	.align		8
        /*00b0*/ 	.dword	_ZN57_INTERNAL_1a965c81_26_update_scale_hysteresis_cu_3bf8b1194cuda3std6ranges3__45__cpo4dataE
	.align		8
        /*00b8*/ 	.dword	_ZN57_INTERNAL_1a965c81_26_update_scale_hysteresis_cu_3bf8b1194cuda3std6ranges3__45__cpo5cdataE
	.align		8
        /*00c0*/ 	.dword	_ZN57_INTERNAL_1a965c81_26_update_scale_hysteresis_cu_3bf8b1194cuda3std6ranges3__45__cpo4sizeE
	.align		8
        /*00c8*/ 	.dword	_ZN57_INTERNAL_1a965c81_26_update_scale_hysteresis_cu_3bf8b1194cuda3std6ranges3__45__cpo5ssizeE
	.align		8
        /*00d0*/ 	.dword	_ZN57_INTERNAL_1a965c81_26_update_scale_hysteresis_cu_3bf8b1194cuda3std6ranges3__45__cpo8distanceE
	.align		8
        /*00d8*/ 	.dword	_ZN57_INTERNAL_1a965c81_26_update_scale_hysteresis_cu_3bf8b1196thrust23THRUST_300001_SM_900_NS6system6detail10sequential3seqE


//--------------------- .text._Z35update_scale_hysteresis_cuda_kernelPfPiS0_PKfddii --------------------------
	.section	.text._Z35update_scale_hysteresis_cuda_kernelPfPiS0_PKfddii,"ax",@progbits
	.align	128
        .global         _Z35update_scale_hysteresis_cuda_kernelPfPiS0_PKfddii
        .type           _Z35update_scale_hysteresis_cuda_kernelPfPiS0_PKfddii,@function
        .size           _Z35update_scale_hysteresis_cuda_kernelPfPiS0_PKfddii,(.L_x_5 - _Z35update_scale_hysteresis_cuda_kernelPfPiS0_PKfddii)
        .other          _Z35update_scale_hysteresis_cuda_kernelPfPiS0_PKfddii,@"STO_CUDA_ENTRY STV_DEFAULT"
_Z35update_scale_hysteresis_cuda_kernelPfPiS0_PKfddii:
.text._Z35update_scale_hysteresis_cuda_kernelPfPiS0_PKfddii:
[----:B------:R-:W-:Y:S08]  /*0000*/  LDC R1, c[0x0][0x28] ;  /* 0x00000a00ff017b82 */ /* 0x000ff00000000800 */
[----:B------:R-:W0:Y:S01]  /*0010*/  LDC.64 R2, c[0x0][0x228] ;  /* 0x00008a00ff027b82 */ /* 0x000e220000000a00 */
[----:B------:R-:W-:Y:S02]  /*0020*/  ULDC.64 UR4, c[0x0][0x208] ;  /* 0x0000820000047ab9 */ /* 0x000fe40000000a00 */
[----:B0-----:R-:W2:Y:S02]  /*0030*/  LDG.E R0, desc[UR4][R2.64] ;  /* 0x0000000402007981 */ /* 0x001ea4000c1e1900 */
[----:B--2---:R-:W-:-:S13]  /*0040*/  FSETP.GT.FTZ.AND P0, PT, R0, RZ, PT ;  /* 0x000000ff0000720b */ /* 0x004fda0003f14000 */
[----:B------:R-:W-:Y:S05]  /*0050*/  @!P0 BRA `(.L_x_0) ;  /* 0x00000000001c8947 */ /* 0x000fea0003800000 */
[----:B------:R-:W0:Y:S02]  /*0060*/  LDC.64 R4, c[0x0][0x220] ;  /* 0x00008800ff047b82 */ /* 0x000e240000000a00 */
[----:B0-----:R-:W2:Y:S02]  /*0070*/  LDG.E R0, desc[UR4][R4.64] ;  /* 0x0000000404007981 */ /* 0x001ea4000c1e1900 */
[C---:B--2---:R-:W-:Y:S01]  /*0080*/  ISETP.GT.AND P0, PT, R0.reuse, 0x1, PT ;  /* 0x000000010000780c */ /* 0x044fe20003f04270 */
[----:B------:R-:W-:-:S05]  /*0090*/  VIADD R7, R0, 0xffffffff ;  /* 0xffffffff00077836 */ /* 0x000fca0000000000 */
[----:B------:R0:W-:Y:S07]  /*00a0*/  STG.E desc[UR4][R4.64], R7 ;  /* 0x0000000704007986 */ /* 0x0001ee000c101904 */
[----:B------:R-:W-:Y:S05]  /*00b0*/  @P0 BRA `(.L_x_1) ;  /* 0x0000000000b80947 */ /* 0x000fea0003800000 */
[----:B------:R1:W5:Y:S02]  /*00c0*/  LDG.E R0, desc[UR4][R2.64] ;  /* 0x0000000402007981 */ /* 0x000364000c1e1900 */
.L_x_0:
[----:B-----5:R-:W-:-:S13]  /*00d0*/  FSETP.NEU.FTZ.AND P0, PT, R0, RZ, PT ;  /* 0x000000ff0000720b */ /* 0x020fda0003f1d000 */
[----:B------:R-:W-:Y:S05]  /*00e0*/  @P0 BRA `(.L_x_2) ;  /* 0x0000000000580947 */ /* 0x000fea0003800000 */
[----:B0-----:R-:W0:Y:S01]  /*00f0*/  LDC.64 R4, c[0x0][0x218] ;  /* 0x00008600ff047b82 */ /* 0x001e220000000a00 */
[----:B------:R-:W-:Y:S01]  /*0100*/  ULDC UR6, c[0x0][0x240] ;  /* 0x0000900000067ab9 */ /* 0x000fe20000000800 */
[----:B0-----:R-:W2:Y:S02]  /*0110*/  LDG.E R0, desc[UR4][R4.64] ;  /* 0x0000000404007981 */ /* 0x001ea4000c1e1900 */
[----:B--2---:R-:W-:-:S05]  /*0120*/  VIADD R7, R0, 0x1 ;  /* 0x0000000100077836 */ /* 0x004fca0000000000 */
[----:B------:R-:W-:-:S13]  /*0130*/  ISETP.NE.AND P0, PT, R7, UR6, PT ;  /* 0x0000000607007c0c */ /* 0x000fda000bf05270 */
[----:B------:R0:W-:Y:S01]  /*0140*/  @P0 STG.E desc[UR4][R4.64], R7 ;  /* 0x0000000704000986 */ /* 0x0001e2000c101904 */
[----:B------:R-:W-:Y:S05]  /*0150*/  @P0 BRA `(.L_x_3) ;  /* 0x0000000000740947 */ /* 0x000fea0003800000 */
[----:B0-----:R-:W0:Y:S01]  /*0160*/  LDC.64 R6, c[0x0][0x210] ;  /* 0x00008400ff067b82 */ /* 0x001e220000000a00 */
[----:B------:R-:W-:Y:S01]  /*0170*/  ULDC.64 UR6, c[0x0][0x230] ;  /* 0x00008c0000067ab9 */ /* 0x000fe20000000a00 */
[----:B0-----:R-:W2:Y:S02]  /*0180*/  LDG.E R0, desc[UR4][R6.64] ;  /* 0x0000000406007981 */ /* 0x001ea4000c1e1900 */
[----:B--2---:R-:W-:-:S04]  /*0190*/  FMUL.FTZ R0, R0, 1 ;  /* 0x3f80000000007820 */ /* 0x004fc80000410000 */
[----:B------:R-:W0:Y:S02]  /*01a0*/  F2F.F64.F32 R8, R0 ;  /* 0x0000000000087310 */ /* 0x000e240000201800 */
[----:B0-----:R-:W-:Y:S01]  /*01b0*/  DMUL R8, R8, UR6 ;  /* 0x0000000608087c28 */ /* 0x001fe20008000000 */
[----:B------:R-:W-:Y:S01]  /*01c0*/  UMOV UR6, 0xf0000000 ;  /* 0xf000000000067882 */ /* 0x000fe20000000000 */
[----:B------:R-:W-:-:S04]  /*01d0*/  UMOV UR7, 0x380fffff ;  /* 0x380fffff00077882 */ /* 0x000fc80000000000 */
[----:B------:R-:W0:Y:S02]  /*01e0*/  F2F.F32.F64 R11, R8 ;  /* 0x00000008000b7310 */ /* 0x000e240000301000 */
[----:B------:R-:W-:-:S14]  /*01f0*/  DSETP.GEU.AND P0, PT, |R8|, UR6, PT ;  /* 0x0000000608007e2a */ /* 0x000fdc000bf0e200 */
[----:B0-----:R-:W-:-:S05]  /*0200*/  @!P0 FMUL R11, R11, 1.175494350822287508e-38 ;  /* 0x008000000b0b8820 */ /* 0x001fca0000400000 */
[----:B------:R-:W-:-:S13]  /*0210*/  FSETP.GEU.FTZ.AND P0, PT, |R11|, +INF , PT ;  /* 0x7f8000000b00780b */ /* 0x000fda0003f1e200 */
[----:B------:R3:W-:Y:S04]  /*0220*/  @!P0 STG.E desc[UR4][R6.64], R11 ;  /* 0x0000000b06008986 */ /* 0x0007e8000c101904 */
[----:B------:R3:W-:Y:S01]  /*0230*/  STG.E desc[UR4][R4.64], RZ ;  /* 0x000000ff04007986 */ /* 0x0007e2000c101904 */
[----:B------:R-:W-:Y:S05]  /*0240*/  BRA `(.L_x_3) ;  /* 0x0000000000387947 */ /* 0x000fea0003800000 */
.L_x_2:
[----:B0-----:R-:W0:Y:S01]  /*0250*/  LDC.64 R6, c[0x0][0x210] ;  /* 0x00008400ff067b82 */ /* 0x001e220000000a00 */
[----:B------:R-:W-:Y:S01]  /*0260*/  ULDC.64 UR6, c[0x0][0x238] ;  /* 0x00008e0000067ab9 */ /* 0x000fe20000000a00 */
[----:B0-----:R-:W2:Y:S06]  /*0270*/  LDG.E R0, desc[UR4][R6.64] ;  /* 0x0000000406007981 */ /* 0x001eac000c1e1900 */
[----:B------:R-:W0:Y:S01]  /*0280*/  LDC.64 R8, c[0x0][0x218] ;  /* 0x00008600ff087b82 */ /* 0x000e220000000a00 */
[----:B--2---:R-:W-:-:S04]  /*0290*/  FMUL.FTZ R0, R0, 1 ;  /* 0x3f80000000007820 */ /* 0x004fc80000410000 */
[----:B------:R-:W2:Y:S02]  /*02a0*/  F2F.F64.F32 R4, R0 ;  /* 0x0000000000047310 */ /* 0x000ea40000201800 */
[----:B--2---:R-:W-:Y:S01]  /*02b0*/  DMUL R4, R4, UR6 ;  /* 0x0000000604047c28 */ /* 0x004fe20008000000 */
[----:B------:R-:W-:Y:S01]  /*02c0*/  UMOV UR6, 0xf0000000 ;  /* 0xf000000000067882 */ /* 0x000fe20000000000 */
[----:B------:R-:W-:-:S04]  /*02d0*/  UMOV UR7, 0x380fffff ;  /* 0x380fffff00077882 */ /* 0x000fc80000000000 */
[----:B------:R-:W2:Y:S02]  /*02e0*/  F2F.F32.F64 R11, R4 ;  /* 0x00000004000b7310 */ /* 0x000ea40000301000 */
[----:B------:R-:W-:-:S14]  /*02f0*/  DSETP.GEU.AND P0, PT, |R4|, UR6, PT ;  /* 0x0000000604007e2a */ /* 0x000fdc000bf0e200 */
[----:B--2---:R-:W-:-:S05]  /*0300*/  @!P0 FMUL R11, R11, 1.175494350822287508e-38 ;  /* 0x008000000b0b8820 */ /* 0x004fca0000400000 */
[----:B------:R2:W-:Y:S04]  /*0310*/  STG.E desc[UR4][R6.64], R11 ;  /* 0x0000000b06007986 */ /* 0x0005e8000c101904 */
[----:B0-----:R2:W-:Y:S02]  /*0320*/  STG.E desc[UR4][R8.64], RZ ;  /* 0x000000ff08007986 */ /* 0x0015e4000c101904 */
.L_x_3:
[----:B-1----:R-:W4:Y:S02]  /*0330*/  LDG.E R2, desc[UR4][R2.64] ;  /* 0x0000000402027981 */ /* 0x002f24000c1e1900 */
[----:B----4-:R-:W-:-:S13]  /*0340*/  FSETP.GTU.FTZ.AND P0, PT, R2, RZ, PT ;  /* 0x000000ff0200720b */ /* 0x010fda0003f1c000 */
[----:B------:R-:W-:Y:S05]  /*0350*/  @P0 EXIT ;  /* 0x000000000000094d */ /* 0x000fea0003800000 */
[----:B0--3--:R-:W0:Y:S08]  /*0360*/  LDC R5, c[0x0][0x244] ;  /* 0x00009100ff057b82 */ /* 0x009e300000000800 */
[----:B------:R-:W0:Y:S02]  /*0370*/  LDC.64 R2, c[0x0][0x220] ;  /* 0x00008800ff027b82 */ /* 0x000e240000000a00 */
[----:B0-----:R-:W-:Y:S01]  /*0380*/  STG.E desc[UR4][R2.64], R5 ;  /* 0x0000000502007986 */ /* 0x001fe2000c101904 */
[----:B------:R-:W-:Y:S05]  /*0390*/  EXIT ;  /* 0x000000000000794d */ /* 0x000fea0003800000 */
.L_x_1:
[----:B------:R-:W1:Y:S02]  /*03a0*/  LDC.64 R2, c[0x0][0x218] ;  /* 0x00008600ff027b82 */ /* 0x000e640000000a00 */
[----:B-1----:R-:W-:Y:S01]  /*03b0*/  STG.E desc[UR4][R2.64], RZ ;  /* 0x000000ff02007986 */ /* 0x002fe2000c101904 */
[----:B------:R-:W-:Y:S05]  /*03c0*/  EXIT ;  /* 0x000000000000794d */ /* 0x000fea0003800000 */
.L_x_4:
[----:B------:R-:W-:-:S00]  /*03d0*/  BRA `(.L_x_4) ;  /* 0xfffffffc00fc7947 */ /* 0x000fc0000383ffff */
[----:B------:R-:W-:-:S00]  /*03e0*/  NOP ;  /* 0x0000000000007918 */ /* 0x000fc00000000000 */
        /* <DEDUP_REMOVED lines=9> */
.L_x_5:


//--------------------- .nv.shared.reserved.0     --------------------------
	.section	.nv.shared.reserved.0,"aw",@nobits
	.weak		__nv_reservedSMEM_offset_0_alias
	.size		__nv_reservedSMEM_offset_0_alias, 0, 0
	.other		__nv_reservedSMEM_offset_0_alias,@"STO_CUDA_RESERVED_SHARED STV_DEFAULT"
__nv_reservedSMEM_offset_0_alias:
	.zero		0


//--------------------- .nv.global                --------------------------
	.section	.nv.global,"aw",@nobits
.nv.global:
	.type		_ZN57_INTERNAL_1a965c81_26_update_scale_hysteresis_cu_3bf8b1194cuda3std3__48in_placeE,@object
	.size		_ZN57_INTERNAL_1a965c81_26_update_scale_hysteresis_cu_3bf8b1194cuda3std3__48in_placeE,(_ZN57_INTERNAL_1a965c81_26_update_scale_hysteresis_cu_3bf8b1194cuda3std6ranges3__45__cpo8distanceE - _ZN57_INTERNAL_1a965c81_26_update_scale_hysteresis_cu_3bf8b1194cuda3std3__48in_placeE)
_ZN57_INTERNAL_1a965c81_26_update_scale_hysteresis_cu_3bf8b1194cuda3std3__48in_placeE:
	.zero		1
	.type		_ZN57_INTERNAL_1a965c81_26_update_scale_hysteresis_cu_3bf8b1194cuda3std6ranges3__45__cpo8distanceE,@object
	.size		_ZN57_INTERNAL_1a965c81_26_update_scale_hysteresis_cu_3bf8b1194cuda3std6ranges3__45__cpo8distanceE,(_ZN57_INTERNAL_1a965c81_26_update_scale_hysteresis_cu_3bf8b1194cuda3std3__45__cpo6cbeginE - _ZN57_INTERNAL_1a965c81_26_update_scale_hysteresis_cu_3bf8b1194cuda3std6ranges3__45__cpo8distanceE)
_ZN57_INTERNAL_1a965c81_26_update_scale_hysteresis_cu_3bf8b1194cuda3std6ranges3__45__cpo8distanceE:
	.zero		1
	.type		_ZN57_INTERNAL_1a965c81_26_update_scale_hysteresis_cu_3bf8b1194cuda3std3__45__cpo6cbeginE,@object
	.size		_ZN57_INTERNAL_1a965c81_26_update_scale_hysteresis_cu_3bf8b1194cuda3std3__45__cpo6cbeginE,(_ZN57_INTERNAL_1a965c81_26_update_scale_hysteresis_cu_3bf8b1194cuda3std6ranges3__45__cpo7advanceE - _ZN57_INTERNAL_1a965c81_26_update_scale_hysteresis_cu_3bf8b1194cuda3std3__45__cpo6cbeginE)
_ZN57_INTERNAL_1a965c81_26_update_scale_hysteresis_cu_3bf8b1194cuda3std3__45__cpo6cbeginE:
	.zero		1
	.type		_ZN57_INTERNAL_1a965c81_26_update_scale_hysteresis_cu_3bf8b1194cuda3std6ranges3__45__cpo7advanceE,@object
	.size		_ZN57_INTERNAL_1a965c81_26_update_scale_hysteresis_cu_3bf8b1194cuda3std6ranges3__45__cpo7advanceE,(_ZN57_INTERNAL_1a965c81_26_update_scale_hysteresis_cu_3bf8b1194cuda3std3__45__cpo7crbeginE - _ZN57_INTERNAL_1a965c81_26_update_scale_hysteresis_cu_3bf8b1194cuda3std6ranges3__45__cpo7advanceE)
_ZN57_INTERNAL_1a965c81_26_update_scale_hysteresis_cu_3bf8b1194cuda3std6ranges3__45__cpo7advanceE:
	.zero		1
	.type		_ZN57_INTERNAL_1a965c81_26_update_scale_hysteresis_cu_3bf8b1194cuda3std3__45__cpo7crbeginE,@object
	.size		_ZN57_INTERNAL_1a965c81_26_update_scale_hysteresis_cu_3bf8b1194cuda3std3__45__cpo7crbeginE,(_ZN57_INTERNAL_1a965c81_26_update_scale_hysteresis_cu_3bf8b1194cuda3std6ranges3__45__cpo4dataE - _ZN57_INTERNAL_1a965c81_26_update_scale_hysteresis_cu_3bf8b1194cuda3std3__45__cpo7crbeginE)
_ZN57_INTERNAL_1a965c81_26_update_scale_hysteresis_cu_3bf8b1194cuda3std3__45__cpo7crbeginE:
	.zero		1
	.type		_ZN57_INTERNAL_1a965c81_26_update_scale_hysteresis_cu_3bf8b1194cuda3std6ranges3__45__cpo4dataE,@object
	.size		_ZN57_INTERNAL_1a965c81_26_update_scale_hysteresis_cu_3bf8b1194cuda3std6ranges3__45__cpo4dataE,(_ZN57_INTERNAL_1a965c81_26_update_scale_hysteresis_cu_3bf8b1194cuda3std6ranges3__45__cpo5beginE - _ZN57_INTERNAL_1a965c81_26_update_scale_hysteresis_cu_3bf8b1194cuda3std6ranges3__45__cpo4dataE)
_ZN57_INTERNAL_1a965c81_26_update_scale_hysteresis_cu_3bf8b1194cuda3std6ranges3__45__cpo4dataE:
	.zero		1
	.type		_ZN57_INTERNAL_1a965c81_26_update_scale_hysteresis_cu_3bf8b1194cuda3std6ranges3__45__cpo5beginE,@object
	.size		_ZN57_INTERNAL_1a965c81_26_update_scale_hysteresis_cu_3bf8b1194cuda3std6ranges3__45__cpo5beginE,(_ZN57_INTERNAL_1a965c81_26_update_scale_hysteresis_cu_3bf8b1194cuda3std3__459_GLOBAL__N__1a965c81_26_update_scale_hysteresis_cu_3bf8b1196ignoreE - _ZN57_INTERNAL_1a965c81_26_update_scale_hysteresis_cu_3bf8b1194cuda3std6ranges3__45__cpo5beginE)
_ZN57_INTERNAL_1a965c81_26_update_scale_hysteresis_cu_3bf8b1194cuda3std6ranges3__45__cpo5beginE:
	.zero		1
	.type		_ZN57_INTERNAL_1a965c81_26_update_scale_hysteresis_cu_3bf8b1194cuda3std3__459_GLOBAL__N__1a965c81_26_update_scale_hysteresis_cu_3bf8b1196ignoreE,@object
	.size		_ZN57_INTERNAL_1a965c81_26_update_scale_hysteresis_cu_3bf8b1194cuda3std3__459_GLOBAL__N__1a965c81_26_update_scale_hysteresis_cu_3bf8b1196ignoreE,(_ZN57_INTERNAL_1a965c81_26_update_scale_hysteresis_cu_3bf8b1194cuda3std6ranges3__45__cpo4sizeE - _ZN57_INTERNAL_1a965c81_26_update_scale_hysteresis_cu_3bf8b1194cuda3std3__459_GLOBAL__N__1a965c81_26_update_scale_hysteresis_cu_3bf8b1196ignoreE)
_ZN57_INTERNAL_1a965c81_26_update_scale_hysteresis_cu_3bf8b1194cuda3std3__459_GLOBAL__N__1a965c81_26_update_scale_hysteresis_cu_3bf8b1196ignoreE:
	.zero		1
	.type		_ZN57_INTERNAL_1a965c81_26_update_scale_hysteresis_cu_3bf8b1194cuda3std6ranges3__45__cpo4sizeE,@object
	.size		_ZN57_INTERNAL_1a965c81_26_update_scale_hysteresis_cu_3bf8b1194cuda3std6ranges3__45__cpo4sizeE,(_ZN57_INTERNAL_1a965c81_26_update_scale_hysteresis_cu_3bf8b1194cuda3std3__45__cpo5beginE - _ZN57_INTERNAL_1a965c81_26_update_scale_hysteresis_cu_3bf8b1194cuda3std6ranges3__45__cpo4sizeE)
_ZN57_INTERNAL_1a965c81_26_update_scale_hysteresis_cu_3bf8b1194cuda3std6ranges3__45__cpo4sizeE:
	.zero		1
	.type		_ZN57_INTERNAL_1a965c81_26_update_scale_hysteresis_cu_3bf8b1194cuda3std3__45__cpo5beginE,@object
	.size		_ZN57_INTERNAL_1a965c81_26_update_scale_hysteresis_cu_3bf8b1194cuda3std3__45__cpo5beginE,(_ZN57_INTERNAL_1a965c81_26_update_scale_hysteresis_cu_3bf8b1194cuda3std6ranges3__45__cpo6cbeginE - _ZN57_INTERNAL_1a965c81_26_update_scale_hysteresis_cu_3bf8b1194cuda3std3__45__cpo5beginE)
_ZN57_INTERNAL_1a965c81_26_update_scale_hysteresis_cu_3bf8b1194cuda3std3__45__cpo5beginE:
	.zero		1
	.type		_ZN57_INTERNAL_1a965c81_26_update_scale_hysteresis_cu_3bf8b1194cuda3std6ranges3__45__cpo6cbeginE,@object
	.size		_ZN57_INTERNAL_1a965c81_26_update_scale_hysteresis_cu_3bf8b1194cuda3std6ranges3__45__cpo6cbeginE,(_ZN57_INTERNAL_1a965c81_26_update_scale_hysteresis_cu_3bf8b1194cuda3std3__45__cpo6rbeginE - _ZN57_INTERNAL_1a965c81_26_update_scale_hysteresis_cu_3bf8b1194cuda3std6ranges3__45__cpo6cbeginE)
_ZN57_INTERNAL_1a965c81_26_update_scale_hysteresis_cu_3bf8b1194cuda3std6ranges3__45__cpo6cbeginE:
	.zero		1
	.type		_ZN57_INTERNAL_1a965c81_26_update_scale_hysteresis_cu_3bf8b1194cuda3std3__45__cpo6rbeginE,@object
	.size		_ZN57_INTERNAL_1a965c81_26_update_scale_hysteresis_cu_3bf8b1194cuda3std3__45__cpo6rbeginE,(_ZN57_INTERNAL_1a965c81_26_update_scale_hysteresis_cu_3bf8b1194cuda3std6ranges3__45__cpo4nextE - _ZN57_INTERNAL_1a965c81_26_update_scale_hysteresis_cu_3bf8b1194cuda3std3__45__cpo6rbeginE)
_ZN57_INTERNAL_1a965c81_26_update_scale_hysteresis_cu_3bf8b1194cuda3std3__45__cpo6rbeginE:
	.zero		1
	.type		_ZN57_INTERNAL_1a965c81_26_update_scale_hysteresis_cu_3bf8b1194cuda3std6ranges3__45__cpo4nextE,@object
	.size		_ZN57_INTERNAL_1a965c81_26_update_scale_hysteresis_cu_3bf8b1194cuda3std6ranges3__45__cpo4nextE,(_ZN57_INTERNAL_1a965c81_26_update_scale_hysteresis_cu_3bf8b1194cuda3std6ranges3__45__cpo4swapE - _ZN57_INTERNAL_1a965c81_26_update_scale_hysteresis_cu_3bf8b1194cuda3std6ranges3__45__cpo4nextE)
_ZN57_INTERNAL_1a965c81_26_update_scale_hysteresis_cu_3bf8b1194cuda3std6ranges3__45__cpo4nextE:
	.zero		1
	.type		_ZN57_INTERNAL_1a965c81_26_update_scale_hysteresis_cu_3bf8b1194cuda3std6ranges3__45__cpo4swapE,@object
	.size		_ZN57_INTERNAL_1a965c81_26_update_scale_hysteresis_cu_3bf8b1194cuda3std6ranges3__45__cpo4swapE,(_ZN57_INTERNAL_1a965c81_26_update_scale_hysteresis_cu_3bf8b1194cuda3std3__420unreachable_sentinelE - _ZN57_INTERNAL_1a965c81_26_update_scale_hysteresis_cu_3bf8b1194cuda3std6ranges3__45__cpo4swapE)
_ZN57_INTERNAL_1a965c81_26_update_scale_hysteresis_cu_3bf8b1194cuda3std6ranges3__45__cpo4swapE:
	.zero		1
	.type		_ZN57_INTERNAL_1a965c81_26_update_scale_hysteresis_cu_3bf8b1194cuda3std3__420unreachable_sentinelE,@object
	.size		_ZN57_INTERNAL_1a965c81_26_update_scale_hysteresis_cu_3bf8b1194cuda3std3__420unreachable_sentinelE,(_ZN57_INTERNAL_1a965c81_26_update_scale_hysteresis_cu_3bf8b1196thrust23THRUST_300001_SM_900_NS6system6detail10sequential3seqE - _ZN57_INTERNAL_1a965c81_26_update_scale_hysteresis_cu_3bf8b1194cuda3std3__420unreachable_sentinelE)
_ZN57_INTERNAL_1a965c81_26_update_scale_hysteresis_cu_3bf8b1194cuda3std3__420unreachable_sentinelE:
	.zero		1
	.type		_ZN57_INTERNAL_1a965c81_26_update_scale_hysteresis_cu_3bf8b1196thrust23THRUST_300001_SM_900_NS6system6detail10sequential3seqE,@object
	.size		_ZN57_INTERNAL_1a965c81_26_update_scale_hysteresis_cu_3bf8b1196thrust23THRUST_300001_SM_900_NS6system6detail10sequential3seqE,(_ZN57_INTERNAL_1a965c81_26_update_scale_hysteresis_cu_3bf8b1194cuda3std3__45__cpo4cendE - _ZN57_INTERNAL_1a965c81_26_update_scale_hysteresis_cu_3bf8b1196thrust23THRUST_300001_SM_900_NS6system6detail10sequential3seqE)
_ZN57_INTERNAL_1a965c81_26_update_scale_hysteresis_cu_3bf8b1196thrust23THRUST_300001_SM_900_NS6system6detail10sequential3seqE:
	.zero		1
	.type		_ZN57_INTERNAL_1a965c81_26_update_scale_hysteresis_cu_3bf8b1194cuda3std3__45__cpo4cendE,@object
	.size		_ZN57_INTERNAL_1a965c81_26_update_scale_hysteresis_cu_3bf8b1194cuda3std3__45__cpo4cendE,(_ZN57_INTERNAL_1a965c81_26_update_scale_hysteresis_cu_3bf8b1194cuda3std6ranges3__45__cpo9iter_swapE - _ZN57_INTERNAL_1a965c81_26_update_scale_hysteresis_cu_3bf8b1194cuda3std3__45__cpo4cendE)
_ZN57_INTERNAL_1a965c81_26_update_scale_hysteresis_cu_3bf8b1194cuda3std3__45__cpo4cendE:
	.zero		1
	.type		_ZN57_INTERNAL_1a965c81_26_update_scale_hysteresis_cu_3bf8b1194cuda3std6ranges3__45__cpo9iter_swapE,@object
	.size		_ZN57_INTERNAL_1a965c81_26_update_scale_hysteresis_cu_3bf8b1194cuda3std6ranges3__45__cpo9iter_swapE,(_ZN57_INTERNAL_1a965c81_26_update_scale_hysteresis_cu_3bf8b1194cuda3std3__45__cpo5crendE - _ZN57_INTERNAL_1a965c81_26_update_scale_hysteresis_cu_3bf8b1194cuda3std6ranges3__45__cpo9iter_swapE)
_ZN57_INTERNAL_1a965c81_26_update_scale_hysteresis_cu_3bf8b1194cuda3std6ranges3__45__cpo9iter_swapE:
	.zero		1
	.type		_ZN57_INTERNAL_1a965c81_26_update_scale_hysteresis_cu_3bf8b1194cuda3std3__45__cpo5crendE,@object
	.size		_ZN57_INTERNAL_1a965c81_26_update_scale_hysteresis_cu_3bf8b1194cuda3std3__45__cpo5crendE,(_ZN57_INTERNAL_1a965c81_26_update_scale_hysteresis_cu_3bf8b1194cuda3std6ranges3__45__cpo5cdataE - _ZN57_INTERNAL_1a965c81_26_update_scale_hysteresis_cu_3bf8b1194cuda3std3__45__cpo5crendE)
_ZN57_INTERNAL_1a965c81_26_update_scale_hysteresis_cu_3bf8b1194cuda3std3__45__cpo5crendE:
	.zero		1
	.type		_ZN57_INTERNAL_1a965c81_26_update_scale_hysteresis_cu_3bf8b1194cuda3std6ranges3__45__cpo5cdataE,@object
	.size		_ZN57_INTERNAL_1a965c81_26_update_scale_hysteresis_cu_3bf8b1194cuda3std6ranges3__45__cpo5cdataE,(_ZN57_INTERNAL_1a965c81_26_update_scale_hysteresis_cu_3bf8b1194cuda3std6ranges3__45__cpo3endE - _ZN57_INTERNAL_1a965c81_26_update_scale_hysteresis_cu_3bf8b1194cuda3std6ranges3__45__cpo5cdataE)
_ZN57_INTERNAL_1a965c81_26_update_scale_hysteresis_cu_3bf8b1194cuda3std6ranges3__45__cpo5cdataE:
	.zero		1
	.type		_ZN57_INTERNAL_1a965c81_26_update_scale_hysteresis_cu_3bf8b1194cuda3std6ranges3__45__cpo3endE,@object
	.size		_ZN57_INTERNAL_1a965c81_26_update_scale_hysteresis_cu_3bf8b1194cuda3std6ranges3__45__cpo3endE,(_ZN57_INTERNAL_1a965c81_26_update_scale_hysteresis_cu_3bf8b1194cuda3std3__419piecewise_constructE - _ZN57_INTERNAL_1a965c81_26_update_scale_hysteresis_cu_3bf8b1194cuda3std6ranges3__45__cpo3endE)
_ZN57_INTERNAL_1a965c81_26_update_scale_hysteresis_cu_3bf8b1194cuda3std6ranges3__45__cpo3endE:
	.zero		1
	.type		_ZN57_INTERNAL_1a965c81_26_update_scale_hysteresis_cu_3bf8b1194cuda3std3__419piecewise_constructE,@object
	.size		_ZN57_INTERNAL_1a965c81_26_update_scale_hysteresis_cu_3bf8b1194cuda3std3__419piecewise_constructE,(_ZN57_INTERNAL_1a965c81_26_update_scale_hysteresis_cu_3bf8b1194cuda3std6ranges3__45__cpo5ssizeE - _ZN57_INTERNAL_1a965c81_26_update_scale_hysteresis_cu_3bf8b1194cuda3std3__419piecewise_constructE)
_ZN57_INTERNAL_1a965c81_26_update_scale_hysteresis_cu_3bf8b1194cuda3std3__419piecewise_constructE:
	.zero		1
	.type		_ZN57_INTERNAL_1a965c81_26_update_scale_hysteresis_cu_3bf8b1194cuda3std6ranges3__45__cpo5ssizeE,@object
	.size		_ZN57_INTERNAL_1a965c81_26_update_scale_hysteresis_cu_3bf8b1194cuda3std6ranges3__45__cpo5ssizeE,(_ZN57_INTERNAL_1a965c81_26_update_scale_hysteresis_cu_3bf8b1194cuda3std3__45__cpo3endE - _ZN57_INTERNAL_1a965c81_26_update_scale_hysteresis_cu_3bf8b1194cuda3std6ranges3__45__cpo5ssizeE)
_ZN57_INTERNAL_1a965c81_26_update_scale_hysteresis_cu_3bf8b1194cuda3std6ranges3__45__cpo5ssizeE:
	.zero		1
	.type		_ZN57_INTERNAL_1a965c81_26_update_scale_hysteresis_cu_3bf8b1194cuda3std3__45__cpo3endE,@object
	.size		_ZN57_INTERNAL_1a965c81_26_update_scale_hysteresis_cu_3bf8b1194cuda3std3__45__cpo3endE,(_ZN57_INTERNAL_1a965c81_26_update_scale_hysteresis_cu_3bf8b1194cuda3std6ranges3__45__cpo4cendE - _ZN57_INTERNAL_1a965c81_26_update_scale_hysteresis_cu_3bf8b1194cuda3std3__45__cpo3endE)
_ZN57_INTERNAL_1a965c81_26_update_scale_hysteresis_cu_3bf8b1194cuda3std3__45__cpo3endE:
	.zero		1
	.type		_ZN57_INTERNAL_1a965c81_26_update_scale_hysteresis_cu_3bf8b1194cuda3std6ranges3__45__cpo4cendE,@object
	.size		_ZN57_INTERNAL_1a965c81_26_update_scale_hysteresis_cu_3bf8b1194cuda3std6ranges3__45__cpo4cendE,(_ZN57_INTERNAL_1a965c81_26_update_scale_hysteresis_cu_3bf8b1194cuda3std3__45__cpo4rendE - _ZN57_INTERNAL_1a965c81_26_update_scale_hysteresis_cu_3bf8b1194cuda3std6ranges3__45__cpo4cendE)
_ZN57_INTERNAL_1a965c81_26_update_scale_hysteresis_cu_3bf8b1194cuda3std6ranges3__45__cpo4cendE:
	.zero		1
	.type		_ZN57_INTERNAL_1a965c81_26_update_scale_hysteresis_cu_3bf8b1194cuda3std3__45__cpo4rendE,@object
	.size		_ZN57_INTERNAL_1a965c81_26_update_scale_hysteresis_cu_3bf8b1194cuda3std3__45__cpo4rendE,(_ZN57_INTERNAL_1a965c81_26_update_scale_hysteresis_cu_3bf8b1194cuda3std6ranges3__45__cpo4prevE - _ZN57_INTERNAL_1a965c81_26_update_scale_hysteresis_cu_3bf8b1194cuda3std3__45__cpo4rendE)
_ZN57_INTERNAL_1a965c81_26_update_scale_hysteresis_cu_3bf8b1194cuda3std3__45__cpo4rendE:
	.zero		1
	.type		_ZN57_INTERNAL_1a965c81_26_update_scale_hysteresis_cu_3bf8b1194cuda3std6ranges3__45__cpo4prevE,@object
	.size		_ZN57_INTERNAL_1a965c81_26_update_scale_hysteresis_cu_3bf8b1194cuda3std6ranges3__45__cpo4prevE,(_ZN57_INTERNAL_1a965c81_26_update_scale_hysteresis_cu_3bf8b1194cuda3std6ranges3__45__cpo9iter_moveE - _ZN57_INTERNAL_1a965c81_26_update_scale_hysteresis_cu_3bf8b1194cuda3std6ranges3__45__cpo4prevE)
_ZN57_INTERNAL_1a965c81_26_update_scale_hysteresis_cu_3bf8b1194cuda3std6ranges3__45__cpo4prevE:
	.zero		1
	.type		_ZN57_INTERNAL_1a965c81_26_update_scale_hysteresis_cu_3bf8b1194cuda3std6ranges3__45__cpo9iter_moveE,@object
	.size		_ZN57_INTERNAL_1a965c81_26_update_scale_hysteresis_cu_3bf8b1194cuda3std6ranges3__45__cpo9iter_moveE,(.L_13 - _ZN57_INTERNAL_1a965c81_26_update_scale_hysteresis_cu_3bf8b1194cuda3std6ranges3__45__cpo9iter_moveE)
_ZN57_INTERNAL_1a965c81_26_update_scale_hysteresis_cu_3bf8b1194cuda3std6ranges3__45__cpo9iter_moveE:
	.zero		1
.L_13:


//--------------------- .nv.constant0._Z35update_scale_hysteresis_cuda_kernelPfPiS0_PKfddii --------------------------
	.section	.nv.constant0._Z35update_scale_hysteresis_cuda_kernelPfPiS0_PKfddii,"a",@progbits
	.sectionflags	@""
	.align	4
.nv.constant0._Z35update_scale_hysteresis_cuda_kernelPfPiS0_PKfddii:
	.zero		584


//--------------------- SYMBOLS --------------------------

	.type		.nv.reservedSmem.offset0,@object
	.size		.nv.reservedSmem.offset0,0x4
